//
// Generated by NVIDIA NVVM Compiler
//
// Compiler Build ID: CL-36424714
// Cuda compilation tools, release 13.0, V13.0.88
// Based on NVVM 20.0.0
//

.version 9.0
.target sm_100
.address_size 64

	// .globl	_Z16computeGlobalIDsPii

.visible .entry _Z16computeGlobalIDsPii(
	.param .u64 .ptr .align 1 _Z16computeGlobalIDsPii_param_0,
	.param .u32 _Z16computeGlobalIDsPii_param_1
)
{
	.reg .pred 	%p<2>;
	.reg .b32 	%r<6>;
	.reg .b64 	%rd<5>;

	ld.param.u64 	%rd1, [_Z16computeGlobalIDsPii_param_0];
	ld.param.u32 	%r2, [_Z16computeGlobalIDsPii_param_1];
	mov.u32 	%r3, %ctaid.x;
	mov.u32 	%r4, %ntid.x;
	mov.u32 	%r5, %tid.x;
	mad.lo.s32 	%r1, %r3, %r4, %r5;
	setp.ge.s32 	%p1, %r1, %r2;
	@%p1 bra 	$L__BB0_2;
	cvta.to.global.u64 	%rd2, %rd1;
	mul.wide.s32 	%rd3, %r1, 4;
	add.s64 	%rd4, %rd2, %rd3;
	st.global.u32 	[%rd4], %r1;
$L__BB0_2:
	ret;

}


// ===== COMPILED SASS (sm_100) =====

	.target	sm_100

	.elftype	@"ET_EXEC"


//--------------------- .note.nv.tkinfo           --------------------------
	.section	.note.nv.tkinfo,"",@"SHT_NOTE"
	.sectionflags	@"SHF_NOTE_NV_TKINFO"
	.tkinfo
        /*0018*/ 	.word	0x00000002
        /*0030*/ 	.string	""
        /*0030*/ 	.string	"ptxas"
        /*0030*/ 	.string	"Cuda compilation tools, release 13.0, V13.0.88"
        /*0030*/ 	.string	"Build cuda_13.0.r13.0/compiler.36424714_0"
        /*0030*/ 	.string	"-arch sm_100 -m 64 "



//--------------------- .note.nv.cuinfo           --------------------------
	.section	.note.nv.cuinfo,"",@"SHT_NOTE"
	.sectionflags	@"SHF_NOTE_NV_CUINFO"
        /*0018*/ 	.short	0x0002
        /*001a*/ 	.short	0x0064
        /*001c*/ 	.short	0x0082
	.zero		2


//--------------------- .nv.info                  --------------------------
	.section	.nv.info,"",@"SHT_CUDA_INFO"
	.align	4


	//----- nvinfo : EIATTR_REGCOUNT
	.align		4
        /*0000*/ 	.byte	0x04, 0x2f
        /*0002*/ 	.short	(.L_1 - .L_0)
	.align		4
.L_0:
        /*0004*/ 	.word	index@(_Z16computeGlobalIDsPii)
        /*0008*/ 	.word	0x00000008


	//----- nvinfo : EIATTR_FRAME_SIZE
	.align		4
.L_1:
        /*000c*/ 	.byte	0x04, 0x11
        /*000e*/ 	.short	(.L_3 - .L_2)
	.align		4
.L_2:
        /*0010*/ 	.word	index@(_Z16computeGlobalIDsPii)
        /*0014*/ 	.word	0x00000000


	//----- nvinfo : EIATTR_MIN_STACK_SIZE
	.align		4
.L_3:
        /*0018*/ 	.byte	0x04, 0x12
        /*001a*/ 	.short	(.L_5 - .L_4)
	.align		4
.L_4:
        /*001c*/ 	.word	index@(_Z16computeGlobalIDsPii)
        /*0020*/ 	.word	0x00000000
.L_5:


//--------------------- .nv.compat                --------------------------
	.section	.nv.compat,"",@"SHT_CUDA_COMPAT_INFO"
	.align	4
        /*0000*/ 	.byte	0x02, 0x09, 0x00, 0x00, 0x02, 0x02, 0x01, 0x00, 0x02, 0x05, 0x05, 0x00, 0x03, 0x07, 0x01, 0x01
        /*0010*/ 	.byte	0x02, 0x03, 0x00, 0x00, 0x02, 0x06, 0x01, 0x00, 0x04, 0x0b, 0x08, 0x00, 0x09, 0x00, 0x00, 0x00
        /*0020*/ 	.byte	0x00, 0x00, 0x00, 0x00


//--------------------- .nv.info._Z16computeGlobalIDsPii --------------------------
	.section	.nv.info._Z16computeGlobalIDsPii,"",@"SHT_CUDA_INFO"
	.sectionflags	@""
	.align	4


	//----- nvinfo : EIATTR_CUDA_API_VERSION
	.align		4
        /*0000*/ 	.byte	0x04, 0x37
        /*0002*/ 	.short	(.L_7 - .L_6)
.L_6:
        /*0004*/ 	.word	0x00000082


	//----- nvinfo : EIATTR_KPARAM_INFO
	.align		4
.L_7:
        /*0008*/ 	.byte	0x04, 0x17
        /*000a*/ 	.short	(.L_9 - .L_8)
.L_8:
        /*000c*/ 	.word	0x00000000
        /*0010*/ 	.short	0x0001
        /*0012*/ 	.short	0x0008
        /*0014*/ 	.byte	0x00, 0xf0, 0x11, 0x00


	//----- nvinfo : EIATTR_KPARAM_INFO
	.align		4
.L_9:
        /*0018*/ 	.byte	0x04, 0x17
        /*001a*/ 	.short	(.L_11 - .L_10)
.L_10:
        /*001c*/ 	.word	0x00000000
        /*0020*/ 	.short	0x0000
        /*0022*/ 	.short	0x0000
        /*0024*/ 	.byte	0x00, 0xf5, 0x21, 0x00


	//----- nvinfo : EIATTR_SPARSE_MMA_MASK
	.align		4
.L_11:
        /*0028*/ 	.byte	0x03, 0x50
        /*002a*/ 	.short	0x0000


	//----- nvinfo : EIATTR_MAXREG_COUNT
	.align		4
        /*002c*/ 	.byte	0x03, 0x1b
        /*002e*/ 	.short	0x00ff


	//----- nvinfo : EIATTR_MERCURY_ISA_VERSION
	.align		4
        /*0030*/ 	.byte	0x03, 0x5f
        /*0032*/ 	.short	0x0101


	//----- nvinfo : EIATTR_VRC_CTA_INIT_COUNT
	.align		4
        /*0034*/ 	.byte	0x02, 0x4a
	.zero		1
	.zero		1


	//----- nvinfo : EIATTR_EXIT_INSTR_OFFSETS
	.align		4
        /*0038*/ 	.byte	0x04, 0x1c
        /*003a*/ 	.short	(.L_13 - .L_12)


	//   ....[0]....
.L_12:
        /*003c*/ 	.word	0x00000070


	//   ....[1]....
        /*0040*/ 	.word	0x000000c0


	//----- nvinfo : EIATTR_CBANK_PARAM_SIZE
	.align		4
.L_13:
        /*0044*/ 	.byte	0x03, 0x19
        /*0046*/ 	.short	0x000c


	//----- nvinfo : EIATTR_PARAM_CBANK
	.align		4
        /*0048*/ 	.byte	0x04, 0x0a
        /*004a*/ 	.short	(.L_15 - .L_14)
	.align		4
.L_14:
        /*004c*/ 	.word	index@(.nv.constant0._Z16computeGlobalIDsPii)
        /*0050*/ 	.short	0x0380
        /*0052*/ 	.short	0x000c


	//----- nvinfo : EIATTR_SW_WAR
	.align		4
.L_15:
        /*0054*/ 	.byte	0x04, 0x36
        /*0056*/ 	.short	(.L_17 - .L_16)
.L_16:
        /*0058*/ 	.word	0x00000008
.L_17:


//--------------------- .nv.callgraph             --------------------------
	.section	.nv.callgraph,"",@"SHT_CUDA_CALLGRAPH"
	.align	4
	.sectionentsize	8
	.align		4
        /*0000*/ 	.word	0x00000000
	.align		4
        /*0004*/ 	.word	0xffffffff
	.align		4
        /*0008*/ 	.word	0x00000000
	.align		4
        /*000c*/ 	.word	0xfffffffe
	.align		4
        /*0010*/ 	.word	0x00000000
	.align		4
        /*0014*/ 	.word	0xfffffffd
	.align		4
        /*0018*/ 	.word	0x00000000
	.align		4
        /*001c*/ 	.word	0xfffffffc


//--------------------- .text._Z16computeGlobalIDsPii --------------------------
	.section	.text._Z16computeGlobalIDsPii,"ax",@progbits
	.align	128
        .global         _Z16computeGlobalIDsPii
        .type           _Z16computeGlobalIDsPii,@function
        .size           _Z16computeGlobalIDsPii,(.L_x_1 - _Z16computeGlobalIDsPii)
        .other          _Z16computeGlobalIDsPii,@"STO_CUDA_ENTRY STV_DEFAULT"
_Z16computeGlobalIDsPii:
.text._Z16computeGlobalIDsPii:
[----:B------:R-:W-:Y:S01]  /*0000*/  LDC R1, c[0x0][0x37c] ;  /* 0x0000df00ff017b82 */ /* 0x000fe20000000800 */
[----:B------:R-:W0:Y:S07]  /*0010*/  S2R R0, SR_TID.X ;  /* 0x0000000000007919 */ /* 0x000e2e0000002100 */
[----:B------:R-:W0:Y:S01]  /*0020*/  S2UR UR4, SR_CTAID.X ;  /* 0x00000000000479c3 */ /* 0x000e220000002500 */
[----:B------:R-:W1:Y:S07]  /*0030*/  LDCU UR5, c[0x0][0x388] ;  /* 0x00007100ff0577ac */ /* 0x000e6e0008000800 */
[----:B------:R-:W0:Y:S02]  /*0040*/  LDC R5, c[0x0][0x360] ;  /* 0x0000d800ff057b82 */ /* 0x000e240000000800 */
[----:B0-----:R-:W-:-:S05]  /*0050*/  IMAD R5, R5, UR4, R0 ;  /* 0x0000000405057c24 */ /* 0x001fca000f8e0200 */
[----:B-1----:R-:W-:-:S13]  /*0060*/  ISETP.GE.AND P0, PT, R5, UR5, PT ;  /* 0x0000000505007c0c */ /* 0x002fda000bf06270 */
[----:B------:R-:W-:Y:S05]  /*0070*/  @P0 EXIT ;  /* 0x000000000000094d */ /* 0x000fea0003800000 */
[----:B------:R-:W0:Y:S01]  /*0080*/  LDC.64 R2, c[0x0][0x380] ;  /* 0x0000e000ff027b82 */ /* 0x000e220000000a00 */
[----:B------:R-:W1:Y:S01]  /*0090*/  LDCU.64 UR4, c[0x0][0x358] ;  /* 0x00006b00ff0477ac */ /* 0x000e620008000a00 */
[----:B0-----:R-:W-:-:S05]  /*00a0*/  IMAD.WIDE R2, R5, 0x4, R2 ;  /* 0x0000000405027825 */ /* 0x001fca00078e0202 */
[----:B-1----:R-:W-:Y:S01]  /*00b0*/  STG.E desc[UR4][R2.64], R5 ;  /* 0x0000000502007986 */ /* 0x002fe2000c101904 */
[----:B------:R-:W-:Y:S05]  /*00c0*/  EXIT ;  /* 0x000000000000794d */ /* 0x000fea0003800000 */
.L_x_0:
[----:B------:R-:W-:-:S00]  /*00d0*/  BRA `(.L_x_0) ;  /* 0xfffffffc00fc7947 */ /* 0x000fc0000383ffff */
[----:B------:R-:W-:-:S00]  /*00e0*/  NOP ;  /* 0x0000000000007918 */ /* 0x000fc00000000000 */
        /* <DEDUP_REMOVED lines=9> */
.L_x_1:


//--------------------- .nv.shared.reserved.0     --------------------------
	.section	.nv.shared.reserved.0,"aw",@nobits
	.weak		__nv_reservedSMEM_offset_0_alias
	.size		__nv_reservedSMEM_offset_0_alias, 0, 64
	.other		__nv_reservedSMEM_offset_0_alias,@"STO_CUDA_RESERVED_SHARED STV_DEFAULT"
__nv_reservedSMEM_offset_0_alias:
	.zero		0
	.zero		64


//--------------------- .nv.constant0._Z16computeGlobalIDsPii --------------------------
	.section	.nv.constant0._Z16computeGlobalIDsPii,"a",@progbits
	.sectionflags	@""
	.align	4
.nv.constant0._Z16computeGlobalIDsPii:
	.zero		908


//--------------------- SYMBOLS --------------------------

	.type		.nv.reservedSmem.offset0,@object
	.size		.nv.reservedSmem.offset0,0x4
